//
// Generated by NVIDIA NVVM Compiler
//
// Compiler Build ID: CL-36424714
// Cuda compilation tools, release 13.0, V13.0.88
// Based on NVVM 20.0.0
//

.version 9.0
.target sm_100
.address_size 64

	// .globl	_Z15manipulateArrayPlll

.visible .entry _Z15manipulateArrayPlll(
	.param .u64 .ptr .align 1 _Z15manipulateArrayPlll_param_0,
	.param .u64 _Z15manipulateArrayPlll_param_1,
	.param .u64 _Z15manipulateArrayPlll_param_2
)
{
	.reg .b32 	%r<2>;
	.reg .b64 	%rd<11>;

	ld.param.u64 	%rd1, [_Z15manipulateArrayPlll_param_0];
	ld.param.u64 	%rd2, [_Z15manipulateArrayPlll_param_1];
	ld.param.u64 	%rd3, [_Z15manipulateArrayPlll_param_2];
	cvta.to.global.u64 	%rd4, %rd1;
	mov.u32 	%r1, %tid.x;
	cvt.u64.u32 	%rd5, %r1;
	add.s64 	%rd6, %rd2, %rd5;
	shl.b64 	%rd7, %rd6, 3;
	add.s64 	%rd8, %rd4, %rd7;
	ld.global.u64 	%rd9, [%rd8];
	add.s64 	%rd10, %rd9, %rd3;
	st.global.u64 	[%rd8], %rd10;
	ret;

}


// ===== COMPILED SASS (sm_100) =====

	.target	sm_100

	.elftype	@"ET_EXEC"


//--------------------- .note.nv.tkinfo           --------------------------
	.section	.note.nv.tkinfo,"",@"SHT_NOTE"
	.sectionflags	@"SHF_NOTE_NV_TKINFO"
	.tkinfo
        /*0018*/ 	.word	0x00000002
        /*0030*/ 	.string	""
        /*0030*/ 	.string	"ptxas"
        /*0030*/ 	.string	"Cuda compilation tools, release 13.0, V13.0.88"
        /*0030*/ 	.string	"Build cuda_13.0.r13.0/compiler.36424714_0"
        /*0030*/ 	.string	"-arch sm_100 -m 64 "



//--------------------- .note.nv.cuinfo           --------------------------
	.section	.note.nv.cuinfo,"",@"SHT_NOTE"
	.sectionflags	@"SHF_NOTE_NV_CUINFO"
        /*0018*/ 	.short	0x0002
        /*001a*/ 	.short	0x0064
        /*001c*/ 	.short	0x0082
	.zero		2


//--------------------- .nv.info                  --------------------------
	.section	.nv.info,"",@"SHT_CUDA_INFO"
	.align	4


	//----- nvinfo : EIATTR_REGCOUNT
	.align		4
        /*0000*/ 	.byte	0x04, 0x2f
        /*0002*/ 	.short	(.L_1 - .L_0)
	.align		4
.L_0:
        /*0004*/ 	.word	index@(_Z15manipulateArrayPlll)
        /*0008*/ 	.word	0x00000008


	//----- nvinfo : EIATTR_FRAME_SIZE
	.align		4
.L_1:
        /*000c*/ 	.byte	0x04, 0x11
        /*000e*/ 	.short	(.L_3 - .L_2)
	.align		4
.L_2:
        /*0010*/ 	.word	index@(_Z15manipulateArrayPlll)
        /*0014*/ 	.word	0x00000000


	//----- nvinfo : EIATTR_MIN_STACK_SIZE
	.align		4
.L_3:
        /*0018*/ 	.byte	0x04, 0x12
        /*001a*/ 	.short	(.L_5 - .L_4)
	.align		4
.L_4:
        /*001c*/ 	.word	index@(_Z15manipulateArrayPlll)
        /*0020*/ 	.word	0x00000000
.L_5:


//--------------------- .nv.compat                --------------------------
	.section	.nv.compat,"",@"SHT_CUDA_COMPAT_INFO"
	.align	4
        /*0000*/ 	.byte	0x02, 0x09, 0x00, 0x00, 0x02, 0x02, 0x01, 0x00, 0x02, 0x05, 0x05, 0x00, 0x03, 0x07, 0x01, 0x01
        /*0010*/ 	.byte	0x02, 0x03, 0x00, 0x00, 0x02, 0x06, 0x01, 0x00, 0x04, 0x0b, 0x08, 0x00, 0x09, 0x00, 0x00, 0x00
        /*0020*/ 	.byte	0x00, 0x00, 0x00, 0x00


//--------------------- .nv.info._Z15manipulateArrayPlll --------------------------
	.section	.nv.info._Z15manipulateArrayPlll,"",@"SHT_CUDA_INFO"
	.sectionflags	@""
	.align	4


	//----- nvinfo : EIATTR_CUDA_API_VERSION
	.align		4
        /*0000*/ 	.byte	0x04, 0x37
        /*0002*/ 	.short	(.L_7 - .L_6)
.L_6:
        /*0004*/ 	.word	0x00000082


	//----- nvinfo : EIATTR_KPARAM_INFO
	.align		4
.L_7:
        /*0008*/ 	.byte	0x04, 0x17
        /*000a*/ 	.short	(.L_9 - .L_8)
.L_8:
        /*000c*/ 	.word	0x00000000
        /*0010*/ 	.short	0x0002
        /*0012*/ 	.short	0x0010
        /*0014*/ 	.byte	0x00, 0xf0, 0x21, 0x00


	//----- nvinfo : EIATTR_KPARAM_INFO
	.align		4
.L_9:
        /*0018*/ 	.byte	0x04, 0x17
        /*001a*/ 	.short	(.L_11 - .L_10)
.L_10:
        /*001c*/ 	.word	0x00000000
        /*0020*/ 	.short	0x0001
        /*0022*/ 	.short	0x0008
        /*0024*/ 	.byte	0x00, 0xf0, 0x21, 0x00


	//----- nvinfo : EIATTR_KPARAM_INFO
	.align		4
.L_11:
        /*0028*/ 	.byte	0x04, 0x17
        /*002a*/ 	.short	(.L_13 - .L_12)
.L_12:
        /*002c*/ 	.word	0x00000000
        /*0030*/ 	.short	0x0000
        /*0032*/ 	.short	0x0000
        /*0034*/ 	.byte	0x00, 0xf5, 0x21, 0x00


	//----- nvinfo : EIATTR_SPARSE_MMA_MASK
	.align		4
.L_13:
        /*0038*/ 	.byte	0x03, 0x50
        /*003a*/ 	.short	0x0000


	//----- nvinfo : EIATTR_MAXREG_COUNT
	.align		4
        /*003c*/ 	.byte	0x03, 0x1b
        /*003e*/ 	.short	0x00ff


	//----- nvinfo : EIATTR_MERCURY_ISA_VERSION
	.align		4
        /*0040*/ 	.byte	0x03, 0x5f
        /*0042*/ 	.short	0x0101


	//----- nvinfo : EIATTR_VRC_CTA_INIT_COUNT
	.align		4
        /*0044*/ 	.byte	0x02, 0x4a
	.zero		1
	.zero		1


	//----- nvinfo : EIATTR_EXIT_INSTR_OFFSETS
	.align		4
        /*0048*/ 	.byte	0x04, 0x1c
        /*004a*/ 	.short	(.L_15 - .L_14)


	//   ....[0]....
.L_14:
        /*004c*/ 	.word	0x000000d0


	//----- nvinfo : EIATTR_CBANK_PARAM_SIZE
	.align		4
.L_15:
        /*0050*/ 	.byte	0x03, 0x19
        /*0052*/ 	.short	0x0018


	//----- nvinfo : EIATTR_PARAM_CBANK
	.align		4
        /*0054*/ 	.byte	0x04, 0x0a
        /*0056*/ 	.short	(.L_17 - .L_16)
	.align		4
.L_16:
        /*0058*/ 	.word	index@(.nv.constant0._Z15manipulateArrayPlll)
        /*005c*/ 	.short	0x0380
        /*005e*/ 	.short	0x0018


	//----- nvinfo : EIATTR_SW_WAR
	.align		4
.L_17:
        /*0060*/ 	.byte	0x04, 0x36
        /*0062*/ 	.short	(.L_19 - .L_18)
.L_18:
        /*0064*/ 	.word	0x00000008
.L_19:


//--------------------- .nv.callgraph             --------------------------
	.section	.nv.callgraph,"",@"SHT_CUDA_CALLGRAPH"
	.align	4
	.sectionentsize	8
	.align		4
        /*0000*/ 	.word	0x00000000
	.align		4
        /*0004*/ 	.word	0xffffffff
	.align		4
        /*0008*/ 	.word	0x00000000
	.align		4
        /*000c*/ 	.word	0xfffffffe
	.align		4
        /*0010*/ 	.word	0x00000000
	.align		4
        /*0014*/ 	.word	0xfffffffd
	.align		4
        /*0018*/ 	.word	0x00000000
	.align		4
        /*001c*/ 	.word	0xfffffffc


//--------------------- .text._Z15manipulateArrayPlll --------------------------
	.section	.text._Z15manipulateArrayPlll,"ax",@progbits
	.align	128
        .global         _Z15manipulateArrayPlll
        .type           _Z15manipulateArrayPlll,@function
        .size           _Z15manipulateArrayPlll,(.L_x_1 - _Z15manipulateArrayPlll)
        .other          _Z15manipulateArrayPlll,@"STO_CUDA_ENTRY STV_DEFAULT"
_Z15manipulateArrayPlll:
.text._Z15manipulateArrayPlll:
[----:B------:R-:W-:Y:S01]  /*0000*/  LDC R1, c[0x0][0x37c] ;  /* 0x0000df00ff017b82 */ /* 0x000fe20000000800 */
[----:B------:R-:W0:Y:S01]  /*0010*/  S2R R0, SR_TID.X ;  /* 0x0000000000007919 */ /* 0x000e220000002100 */
[----:B------:R-:W0:Y:S01]  /*0020*/  LDCU.128 UR8, c[0x0][0x380] ;  /* 0x00007000ff0877ac */ /* 0x000e220008000c00 */
[----:B------:R-:W1:Y:S01]  /*0030*/  LDCU.64 UR4, c[0x0][0x358] ;  /* 0x00006b00ff0477ac */ /* 0x000e620008000a00 */
[----:B------:R-:W2:Y:S01]  /*0040*/  LDCU.64 UR6, c[0x0][0x390] ;  /* 0x00007200ff0677ac */ /* 0x000ea20008000a00 */
[----:B0-----:R-:W-:-:S05]  /*0050*/  IADD3 R0, P0, PT, R0, UR10, RZ ;  /* 0x0000000a00007c10 */ /* 0x001fca000ff1e0ff */
[----:B------:R-:W-:Y:S01]  /*0060*/  IMAD.X R3, RZ, RZ, UR11, P0 ;  /* 0x0000000bff037e24 */ /* 0x000fe200080e06ff */
[----:B------:R-:W-:-:S04]  /*0070*/  LEA R2, P0, R0, UR8, 0x3 ;  /* 0x0000000800027c11 */ /* 0x000fc8000f8018ff */
[----:B------:R-:W-:-:S05]  /*0080*/  LEA.HI.X R3, R0, UR9, R3, 0x3, P0 ;  /* 0x0000000900037c11 */ /* 0x000fca00080f1c03 */
[----:B-1----:R-:W2:Y:S02]  /*0090*/  LDG.E.64 R4, desc[UR4][R2.64] ;  /* 0x0000000402047981 */ /* 0x002ea4000c1e1b00 */
[----:B--2---:R-:W-:-:S04]  /*00a0*/  IADD3 R4, P0, PT, R4, UR6, RZ ;  /* 0x0000000604047c10 */ /* 0x004fc8000ff1e0ff */
[----:B------:R-:W-:-:S05]  /*00b0*/  IADD3.X R5, PT, PT, R5, UR7, RZ, P0, !PT ;  /* 0x0000000705057c10 */ /* 0x000fca00087fe4ff */
[----:B------:R-:W-:Y:S01]  /*00c0*/  STG.E.64 desc[UR4][R2.64], R4 ;  /* 0x0000000402007986 */ /* 0x000fe2000c101b04 */
[----:B------:R-:W-:Y:S05]  /*00d0*/  EXIT ;  /* 0x000000000000794d */ /* 0x000fea0003800000 */
.L_x_0:
[----:B------:R-:W-:-:S00]  /*00e0*/  BRA `(.L_x_0) ;  /* 0xfffffffc00fc7947 */ /* 0x000fc0000383ffff */
[----:B------:R-:W-:-:S00]  /*00f0*/  NOP ;  /* 0x0000000000007918 */ /* 0x000fc00000000000 */
        /* <DEDUP_REMOVED lines=8> */
.L_x_1:


//--------------------- .nv.shared.reserved.0     --------------------------
	.section	.nv.shared.reserved.0,"aw",@nobits
	.weak		__nv_reservedSMEM_offset_0_alias
	.size		__nv_reservedSMEM_offset_0_alias, 0, 64
	.other		__nv_reservedSMEM_offset_0_alias,@"STO_CUDA_RESERVED_SHARED STV_DEFAULT"
__nv_reservedSMEM_offset_0_alias:
	.zero		0
	.zero		64


//--------------------- .nv.constant0._Z15manipulateArrayPlll --------------------------
	.section	.nv.constant0._Z15manipulateArrayPlll,"a",@progbits
	.sectionflags	@""
	.align	4
.nv.constant0._Z15manipulateArrayPlll:
	.zero		920


//--------------------- SYMBOLS --------------------------

	.type		.nv.reservedSmem.offset0,@object
	.size		.nv.reservedSmem.offset0,0x4
